//
// Generated by NVIDIA NVVM Compiler
//
// Compiler Build ID: CL-36424714
// Cuda compilation tools, release 13.0, V13.0.88
// Based on NVVM 20.0.0
//

.version 9.0
.target sm_100
.address_size 64

	// .globl	_Z6kernelPfPd

.visible .entry _Z6kernelPfPd(
	.param .u64 .ptr .align 1 _Z6kernelPfPd_param_0,
	.param .u64 .ptr .align 1 _Z6kernelPfPd_param_1
)
{
	.reg .pred 	%p<2>;
	.reg .b32 	%r<7>;
	.reg .b64 	%rd<6>;

	ld.param.u64 	%rd1, [_Z6kernelPfPd_param_0];
	ld.param.u64 	%rd2, [_Z6kernelPfPd_param_1];
	mov.u32 	%r1, %ctaid.x;
	mov.u32 	%r2, %ntid.x;
	mul.lo.s32 	%r3, %r1, %r2;
	mov.u32 	%r4, %tid.x;
	neg.s32 	%r5, %r4;
	setp.ne.s32 	%p1, %r3, %r5;
	@%p1 bra 	$L__BB0_2;
	cvta.to.global.u64 	%rd3, %rd1;
	cvta.to.global.u64 	%rd4, %rd2;
	mov.b32 	%r6, 1124080026;
	st.global.u32 	[%rd3], %r6;
	mov.b64 	%rd5, 4638711134628819763;
	st.global.u64 	[%rd4], %rd5;
$L__BB0_2:
	ret;

}


// ===== COMPILED SASS (sm_100) =====

	.target	sm_100

	.elftype	@"ET_EXEC"


//--------------------- .note.nv.tkinfo           --------------------------
	.section	.note.nv.tkinfo,"",@"SHT_NOTE"
	.sectionflags	@"SHF_NOTE_NV_TKINFO"
	.tkinfo
        /*0018*/ 	.word	0x00000002
        /*0030*/ 	.string	""
        /*0030*/ 	.string	"ptxas"
        /*0030*/ 	.string	"Cuda compilation tools, release 13.0, V13.0.88"
        /*0030*/ 	.string	"Build cuda_13.0.r13.0/compiler.36424714_0"
        /*0030*/ 	.string	"-arch sm_100 -m 64 "



//--------------------- .note.nv.cuinfo           --------------------------
	.section	.note.nv.cuinfo,"",@"SHT_NOTE"
	.sectionflags	@"SHF_NOTE_NV_CUINFO"
        /*0018*/ 	.short	0x0002
        /*001a*/ 	.short	0x0064
        /*001c*/ 	.short	0x0082
	.zero		2


//--------------------- .nv.info                  --------------------------
	.section	.nv.info,"",@"SHT_CUDA_INFO"
	.align	4


	//----- nvinfo : EIATTR_REGCOUNT
	.align		4
        /*0000*/ 	.byte	0x04, 0x2f
        /*0002*/ 	.short	(.L_1 - .L_0)
	.align		4
.L_0:
        /*0004*/ 	.word	index@(_Z6kernelPfPd)
        /*0008*/ 	.word	0x0000000c


	//----- nvinfo : EIATTR_FRAME_SIZE
	.align		4
.L_1:
        /*000c*/ 	.byte	0x04, 0x11
        /*000e*/ 	.short	(.L_3 - .L_2)
	.align		4
.L_2:
        /*0010*/ 	.word	index@(_Z6kernelPfPd)
        /*0014*/ 	.word	0x00000000


	//----- nvinfo : EIATTR_MIN_STACK_SIZE
	.align		4
.L_3:
        /*0018*/ 	.byte	0x04, 0x12
        /*001a*/ 	.short	(.L_5 - .L_4)
	.align		4
.L_4:
        /*001c*/ 	.word	index@(_Z6kernelPfPd)
        /*0020*/ 	.word	0x00000000
.L_5:


//--------------------- .nv.compat                --------------------------
	.section	.nv.compat,"",@"SHT_CUDA_COMPAT_INFO"
	.align	4
        /*0000*/ 	.byte	0x02, 0x09, 0x00, 0x00, 0x02, 0x02, 0x01, 0x00, 0x02, 0x05, 0x05, 0x00, 0x03, 0x07, 0x01, 0x01
        /*0010*/ 	.byte	0x02, 0x03, 0x00, 0x00, 0x02, 0x06, 0x01, 0x00, 0x04, 0x0b, 0x08, 0x00, 0x09, 0x00, 0x00, 0x00
        /*0020*/ 	.byte	0x00, 0x00, 0x00, 0x00


//--------------------- .nv.info._Z6kernelPfPd    --------------------------
	.section	.nv.info._Z6kernelPfPd,"",@"SHT_CUDA_INFO"
	.sectionflags	@""
	.align	4


	//----- nvinfo : EIATTR_CUDA_API_VERSION
	.align		4
        /*0000*/ 	.byte	0x04, 0x37
        /*0002*/ 	.short	(.L_7 - .L_6)
.L_6:
        /*0004*/ 	.word	0x00000082


	//----- nvinfo : EIATTR_KPARAM_INFO
	.align		4
.L_7:
        /*0008*/ 	.byte	0x04, 0x17
        /*000a*/ 	.short	(.L_9 - .L_8)
.L_8:
        /*000c*/ 	.word	0x00000000
        /*0010*/ 	.short	0x0001
        /*0012*/ 	.short	0x0008
        /*0014*/ 	.byte	0x00, 0xf5, 0x21, 0x00


	//----- nvinfo : EIATTR_KPARAM_INFO
	.align		4
.L_9:
        /*0018*/ 	.byte	0x04, 0x17
        /*001a*/ 	.short	(.L_11 - .L_10)
.L_10:
        /*001c*/ 	.word	0x00000000
        /*0020*/ 	.short	0x0000
        /*0022*/ 	.short	0x0000
        /*0024*/ 	.byte	0x00, 0xf5, 0x21, 0x00


	//----- nvinfo : EIATTR_SPARSE_MMA_MASK
	.align		4
.L_11:
        /*0028*/ 	.byte	0x03, 0x50
        /*002a*/ 	.short	0x0000


	//----- nvinfo : EIATTR_MAXREG_COUNT
	.align		4
        /*002c*/ 	.byte	0x03, 0x1b
        /*002e*/ 	.short	0x00ff


	//----- nvinfo : EIATTR_MERCURY_ISA_VERSION
	.align		4
        /*0030*/ 	.byte	0x03, 0x5f
        /*0032*/ 	.short	0x0101


	//----- nvinfo : EIATTR_VRC_CTA_INIT_COUNT
	.align		4
        /*0034*/ 	.byte	0x02, 0x4a
	.zero		1
	.zero		1


	//----- nvinfo : EIATTR_EXIT_INSTR_OFFSETS
	.align		4
        /*0038*/ 	.byte	0x04, 0x1c
        /*003a*/ 	.short	(.L_13 - .L_12)


	//   ....[0]....
.L_12:
        /*003c*/ 	.word	0x00000070


	//   ....[1]....
        /*0040*/ 	.word	0x00000100


	//----- nvinfo : EIATTR_CBANK_PARAM_SIZE
	.align		4
.L_13:
        /*0044*/ 	.byte	0x03, 0x19
        /*0046*/ 	.short	0x0010


	//----- nvinfo : EIATTR_PARAM_CBANK
	.align		4
        /*0048*/ 	.byte	0x04, 0x0a
        /*004a*/ 	.short	(.L_15 - .L_14)
	.align		4
.L_14:
        /*004c*/ 	.word	index@(.nv.constant0._Z6kernelPfPd)
        /*0050*/ 	.short	0x0380
        /*0052*/ 	.short	0x0010


	//----- nvinfo : EIATTR_SW_WAR
	.align		4
.L_15:
        /*0054*/ 	.byte	0x04, 0x36
        /*0056*/ 	.short	(.L_17 - .L_16)
.L_16:
        /*0058*/ 	.word	0x00000008
.L_17:


//--------------------- .nv.callgraph             --------------------------
	.section	.nv.callgraph,"",@"SHT_CUDA_CALLGRAPH"
	.align	4
	.sectionentsize	8
	.align		4
        /*0000*/ 	.word	0x00000000
	.align		4
        /*0004*/ 	.word	0xffffffff
	.align		4
        /*0008*/ 	.word	0x00000000
	.align		4
        /*000c*/ 	.word	0xfffffffe
	.align		4
        /*0010*/ 	.word	0x00000000
	.align		4
        /*0014*/ 	.word	0xfffffffd
	.align		4
        /*0018*/ 	.word	0x00000000
	.align		4
        /*001c*/ 	.word	0xfffffffc


//--------------------- .text._Z6kernelPfPd       --------------------------
	.section	.text._Z6kernelPfPd,"ax",@progbits
	.align	128
        .global         _Z6kernelPfPd
        .type           _Z6kernelPfPd,@function
        .size           _Z6kernelPfPd,(.L_x_1 - _Z6kernelPfPd)
        .other          _Z6kernelPfPd,@"STO_CUDA_ENTRY STV_DEFAULT"
_Z6kernelPfPd:
.text._Z6kernelPfPd:
[----:B------:R-:W-:Y:S01]  /*0000*/  LDC R1, c[0x0][0x37c] ;  /* 0x0000df00ff017b82 */ /* 0x000fe20000000800 */
[----:B------:R-:W0:Y:S07]  /*0010*/  S2R R0, SR_TID.X ;  /* 0x0000000000007919 */ /* 0x000e2e0000002100 */
[----:B------:R-:W1:Y:S01]  /*0020*/  S2UR UR4, SR_CTAID.X ;  /* 0x00000000000479c3 */ /* 0x000e620000002500 */
[----:B------:R-:W1:Y:S02]  /*0030*/  LDCU UR5, c[0x0][0x360] ;  /* 0x00006c00ff0577ac */ /* 0x000e640008000800 */
[----:B-1----:R-:W-:Y:S01]  /*0040*/  UIMAD UR4, UR4, UR5, URZ ;  /* 0x00000005040472a4 */ /* 0x002fe2000f8e02ff */
[----:B0-----:R-:W-:-:S05]  /*0050*/  IMAD.MOV R0, RZ, RZ, -R0 ;  /* 0x000000ffff007224 */ /* 0x001fca00078e0a00 */
[----:B------:R-:W-:-:S13]  /*0060*/  ISETP.NE.AND P0, PT, R0, UR4, PT ;  /* 0x0000000400007c0c */ /* 0x000fda000bf05270 */
[----:B------:R-:W-:Y:S05]  /*0070*/  @P0 EXIT ;  /* 0x000000000000094d */ /* 0x000fea0003800000 */
[----:B------:R-:W0:Y:S01]  /*0080*/  LDC.64 R2, c[0x0][0x380] ;  /* 0x0000e000ff027b82 */ /* 0x000e220000000a00 */
[----:B------:R-:W0:Y:S01]  /*0090*/  LDCU.64 UR4, c[0x0][0x358] ;  /* 0x00006b00ff0477ac */ /* 0x000e220008000a00 */
[----:B------:R-:W-:Y:S02]  /*00a0*/  HFMA2 R6, -RZ, RZ, 0.2249755859375, 0.2249755859375 ;  /* 0x33333333ff067431 */ /* 0x000fe400000001ff */
[----:B------:R-:W-:Y:S01]  /*00b0*/  IMAD.MOV.U32 R9, RZ, RZ, 0x4300199a ;  /* 0x4300199aff097424 */ /* 0x000fe200078e00ff */
[----:B------:R-:W-:-:S03]  /*00c0*/  MOV R7, 0x40600333 ;  /* 0x4060033300077802 */ /* 0x000fc60000000f00 */
[----:B------:R-:W1:Y:S01]  /*00d0*/  LDC.64 R4, c[0x0][0x388] ;  /* 0x0000e200ff047b82 */ /* 0x000e620000000a00 */
[----:B0-----:R-:W-:Y:S04]  /*00e0*/  STG.E desc[UR4][R2.64], R9 ;  /* 0x0000000902007986 */ /* 0x001fe8000c101904 */
[----:B-1----:R-:W-:Y:S01]  /*00f0*/  STG.E.64 desc[UR4][R4.64], R6 ;  /* 0x0000000604007986 */ /* 0x002fe2000c101b04 */
[----:B------:R-:W-:Y:S05]  /*0100*/  EXIT ;  /* 0x000000000000794d */ /* 0x000fea0003800000 */
.L_x_0:
[----:B------:R-:W-:-:S00]  /*0110*/  BRA `(.L_x_0) ;  /* 0xfffffffc00fc7947 */ /* 0x000fc0000383ffff */
[----:B------:R-:W-:-:S00]  /*0120*/  NOP ;  /* 0x0000000000007918 */ /* 0x000fc00000000000 */
        /* <DEDUP_REMOVED lines=13> */
.L_x_1:


//--------------------- .nv.shared.reserved.0     --------------------------
	.section	.nv.shared.reserved.0,"aw",@nobits
	.weak		__nv_reservedSMEM_offset_0_alias
	.size		__nv_reservedSMEM_offset_0_alias, 0, 64
	.other		__nv_reservedSMEM_offset_0_alias,@"STO_CUDA_RESERVED_SHARED STV_DEFAULT"
__nv_reservedSMEM_offset_0_alias:
	.zero		0
	.zero		64


//--------------------- .nv.constant0._Z6kernelPfPd --------------------------
	.section	.nv.constant0._Z6kernelPfPd,"a",@progbits
	.sectionflags	@""
	.align	4
.nv.constant0._Z6kernelPfPd:
	.zero		912


//--------------------- SYMBOLS --------------------------

	.type		.nv.reservedSmem.offset0,@object
	.size		.nv.reservedSmem.offset0,0x4
